	.headerflags	@"EF_CUDA_TEXMODE_UNIFIED EF_CUDA_64BIT_ADDRESS EF_CUDA_ACCELERATORS EF_CUDA_SM90 EF_CUDA_VIRTUAL_SM(EF_CUDA_SM90)"
	.elftype	@"ET_EXEC"


//--------------------- .nv.info                  --------------------------
	.section	.nv.info,"",@"SHT_CUDA_INFO"
	.align	4


	//----- nvinfo : EIATTR_REGCOUNT
	.align		4
        /*0000*/ 	.byte	0x04, 0x2f
        /*0002*/ 	.short	(.L_3 - .L_2)
	.align		4
.L_2:
        /*0004*/ 	.word	index@(triton_poi_fused_cat_22)
        /*0008*/ 	.word	0x0000001f


	//----- nvinfo : EIATTR_MIN_STACK_SIZE
	.align		4
.L_3:
        /*000c*/ 	.byte	0x04, 0x12
        /*000e*/ 	.short	(.L_5 - .L_4)
	.align		4
.L_4:
        /*0010*/ 	.word	index@(triton_poi_fused_cat_22)
        /*0014*/ 	.word	0x00000000


	//----- nvinfo : EIATTR_FRAME_SIZE
	.align		4
.L_5:
        /*0018*/ 	.byte	0x04, 0x11
        /*001a*/ 	.short	(.L_7 - .L_6)
	.align		4
.L_6:
        /*001c*/ 	.word	index@(triton_poi_fused_cat_22)
        /*0020*/ 	.word	0x00000000


	//----- nvinfo : EIATTR_MIN_STACK_SIZE
	.align		4
.L_7:
        /*0024*/ 	.byte	0x04, 0x12
        /*0026*/ 	.short	(.L_9 - .L_8)
	.align		4
.L_8:
        /*0028*/ 	.word	index@(triton_poi_fused_cat_22)
        /*002c*/ 	.word	0x00000000
.L_9:


//--------------------- .nv.info.triton_poi_fused_cat_22 --------------------------
	.section	.nv.info.triton_poi_fused_cat_22,"",@"SHT_CUDA_INFO"
	.sectionflags	@""
	.align	4


	//----- nvinfo : EIATTR_CUDA_API_VERSION
	.align		4
        /*0000*/ 	.byte	0x04, 0x37
        /*0002*/ 	.short	(.L_11 - .L_10)
.L_10:
        /*0004*/ 	.word	0x0000007c


	//----- nvinfo : EIATTR_KPARAM_INFO
	.align		4
.L_11:
        /*0008*/ 	.byte	0x04, 0x17
        /*000a*/ 	.short	(.L_13 - .L_12)
.L_12:
        /*000c*/ 	.word	0x00000000
        /*0010*/ 	.short	0x0008
        /*0012*/ 	.short	0x0040
        /*0014*/ 	.byte	0x00, 0xf0, 0x11, 0x00


	//----- nvinfo : EIATTR_KPARAM_INFO
	.align		4
.L_13:
        /*0018*/ 	.byte	0x04, 0x17
        /*001a*/ 	.short	(.L_15 - .L_14)
.L_14:
        /*001c*/ 	.word	0x00000000
        /*0020*/ 	.short	0x0007
        /*0022*/ 	.short	0x0038
        /*0024*/ 	.byte	0x00, 0xf4, 0x21, 0x00


	//----- nvinfo : EIATTR_KPARAM_INFO
	.align		4
.L_15:
        /*0028*/ 	.byte	0x04, 0x17
        /*002a*/ 	.short	(.L_17 - .L_16)
.L_16:
        /*002c*/ 	.word	0x00000000
        /*0030*/ 	.short	0x0006
        /*0032*/ 	.short	0x0030
        /*0034*/ 	.byte	0x00, 0xf4, 0x21, 0x00


	//----- nvinfo : EIATTR_KPARAM_INFO
	.align		4
.L_17:
        /*0038*/ 	.byte	0x04, 0x17
        /*003a*/ 	.short	(.L_19 - .L_18)
.L_18:
        /*003c*/ 	.word	0x00000000
        /*0040*/ 	.short	0x0005
        /*0042*/ 	.short	0x0028
        /*0044*/ 	.byte	0x00, 0xf4, 0x21, 0x00


	//----- nvinfo : EIATTR_KPARAM_INFO
	.align		4
.L_19:
        /*0048*/ 	.byte	0x04, 0x17
        /*004a*/ 	.short	(.L_21 - .L_20)
.L_20:
        /*004c*/ 	.word	0x00000000
        /*0050*/ 	.short	0x0004
        /*0052*/ 	.short	0x0020
        /*0054*/ 	.byte	0x00, 0xf4, 0x21, 0x00


	//----- nvinfo : EIATTR_KPARAM_INFO
	.align		4
.L_21:
        /*0058*/ 	.byte	0x04, 0x17
        /*005a*/ 	.short	(.L_23 - .L_22)
.L_22:
        /*005c*/ 	.word	0x00000000
        /*0060*/ 	.short	0x0003
        /*0062*/ 	.short	0x0018
        /*0064*/ 	.byte	0x00, 0xf4, 0x21, 0x00


	//----- nvinfo : EIATTR_KPARAM_INFO
	.align		4
.L_23:
        /*0068*/ 	.byte	0x04, 0x17
        /*006a*/ 	.short	(.L_25 - .L_24)
.L_24:
        /*006c*/ 	.word	0x00000000
        /*0070*/ 	.short	0x0002
        /*0072*/ 	.short	0x0010
        /*0074*/ 	.byte	0x00, 0xf4, 0x21, 0x00


	//----- nvinfo : EIATTR_KPARAM_INFO
	.align		4
.L_25:
        /*0078*/ 	.byte	0x04, 0x17
        /*007a*/ 	.short	(.L_27 - .L_26)
.L_26:
        /*007c*/ 	.word	0x00000000
        /*0080*/ 	.short	0x0001
        /*0082*/ 	.short	0x0008
        /*0084*/ 	.byte	0x00, 0xf4, 0x21, 0x00


	//----- nvinfo : EIATTR_KPARAM_INFO
	.align		4
.L_27:
        /*0088*/ 	.byte	0x04, 0x17
        /*008a*/ 	.short	(.L_29 - .L_28)
.L_28:
        /*008c*/ 	.word	0x00000000
        /*0090*/ 	.short	0x0000
        /*0092*/ 	.short	0x0000
        /*0094*/ 	.byte	0x00, 0xf4, 0x21, 0x00


	//----- nvinfo : EIATTR_SPARSE_MMA_MASK
	.align		4
.L_29:
        /*0098*/ 	.byte	0x03, 0x50
        /*009a*/ 	.short	0x0000


	//----- nvinfo : EIATTR_MAXREG_COUNT
	.align		4
        /*009c*/ 	.byte	0x03, 0x1b
        /*009e*/ 	.short	0x00ff


	//----- nvinfo : EIATTR_EXIT_INSTR_OFFSETS
	.align		4
        /*00a0*/ 	.byte	0x04, 0x1c
        /*00a2*/ 	.short	(.L_31 - .L_30)


	//   ....[0]....
.L_30:
        /*00a4*/ 	.word	0x00000a60


	//   ....[1]....
        /*00a8*/ 	.word	0x00000a80


	//----- nvinfo : EIATTR_REQNTID
	.align		4
.L_31:
        /*00ac*/ 	.byte	0x04, 0x10
        /*00ae*/ 	.short	(.L_33 - .L_32)
.L_32:
        /*00b0*/ 	.word	0x00000100
        /*00b4*/ 	.word	0x00000001
        /*00b8*/ 	.word	0x00000001


	//----- nvinfo : EIATTR_CBANK_PARAM_SIZE
	.align		4
.L_33:
        /*00bc*/ 	.byte	0x03, 0x19
        /*00be*/ 	.short	0x0044


	//----- nvinfo : EIATTR_PARAM_CBANK
	.align		4
        /*00c0*/ 	.byte	0x04, 0x0a
        /*00c2*/ 	.short	(.L_35 - .L_34)
	.align		4
.L_34:
        /*00c4*/ 	.word	index@(.nv.constant0.triton_poi_fused_cat_22)
        /*00c8*/ 	.short	0x0210
        /*00ca*/ 	.short	0x0044


	//----- nvinfo : EIATTR_SW_WAR
	.align		4
.L_35:
        /*00cc*/ 	.byte	0x04, 0x36
        /*00ce*/ 	.short	(.L_37 - .L_36)
.L_36:
        /*00d0*/ 	.word	0x00000008
.L_37:


//--------------------- .nv.callgraph             --------------------------
	.section	.nv.callgraph,"",@"SHT_CUDA_CALLGRAPH"
	.align	4
	.sectionentsize	8
	.align		4
        /*0000*/ 	.word	0x00000000
	.align		4
        /*0004*/ 	.word	0xffffffff
	.align		4
        /*0008*/ 	.word	0x00000000
	.align		4
        /*000c*/ 	.word	0xfffffffe
	.align		4
        /*0010*/ 	.word	0x00000000
	.align		4
        /*0014*/ 	.word	0xfffffffd
	.align		4
        /*0018*/ 	.word	0x00000000
	.align		4
        /*001c*/ 	.word	0xfffffffc


//--------------------- .nv.constant4             --------------------------
	.section	.nv.constant4,"a",@progbits
	.align	8
	.align		8
.nv.constant4:
        /*0000*/ 	.dword	_$_str
	.align		8
        /*0008*/ 	.dword	_$_str_$_2


//--------------------- .text.triton_poi_fused_cat_22 --------------------------
	.section	.text.triton_poi_fused_cat_22,"ax",@progbits
	.align	128
        .global         triton_poi_fused_cat_22
        .type           triton_poi_fused_cat_22,@function
        .size           triton_poi_fused_cat_22,(.L_x_1 - triton_poi_fused_cat_22)
        .other          triton_poi_fused_cat_22,@"STO_CUDA_ENTRY STV_DEFAULT"
triton_poi_fused_cat_22:
.text.triton_poi_fused_cat_22:
[----:B------:R-:W0:Y:S01]  /*0000*/  LDC R1, c[0x0][0x28] ;  /* 0x00000a00ff017b82 */ /* 0x000e220000000800 */
[----:B------:R-:W1:Y:S01]  /*0010*/  S2R R0, SR_TID.X ;  /* 0x0000000000007919 */ /* 0x000e620000002100 */
[----:B------:R-:W-:Y:S01]  /*0020*/  CS2R R6, SRZ ;  /* 0x0000000000067805 */ /* 0x000fe2000001ff00 */
[----:B------:R-:W-:-:S05]  /*0030*/  ULDC.64 UR4, c[0x0][0x208] ;  /* 0x0000820000047ab9 */ /* 0x000fca0000000a00 */
[----:B------:R-:W2:Y:S01]  /*0040*/  LDC.64 R8, c[0x0][0x228] ;  /* 0x00008a00ff087b82 */ /* 0x000ea20000000a00 */
[----:B------:R-:W3:Y:S01]  /*0050*/  S2R R3, SR_CTAID.X ;  /* 0x0000000000037919 */ /* 0x000ee20000002500 */
[----:B------:R-:W-:-:S06]  /*0060*/  ULDC.64 UR6, c[0x0][0x220] ;  /* 0x0000880000067ab9 */ /* 0x000fcc0000000a00 */
[----:B------:R-:W4:Y:S08]  /*0070*/  LDC.64 R14, c[0x0][0x238] ;  /* 0x00008e00ff0e7b82 */ /* 0x000f300000000a00 */
[----:B------:R-:W5:Y:S01]  /*0080*/  LDC.64 R12, c[0x0][0x240] ;  /* 0x00009000ff0c7b82 */ /* 0x000f620000000a00 */
[----:B-1----:R-:W-:-:S05]  /*0090*/  IMAD.SHL.U32 R0, R0, 0x2, RZ ;  /* 0x0000000200007824 */ /* 0x002fca00078e00ff */
[----:B------:R-:W-:-:S05]  /*00a0*/  LOP3.LUT R0, R0, 0x1fe, RZ, 0xc0, !PT ;  /* 0x000001fe00007812 */ /* 0x000fca00078ec0ff */
[----:B---3--:R-:W-:Y:S02]  /*00b0*/  IMAD R18, R3, 0x200, R0 ;  /* 0x0000020003127824 */ /* 0x008fe400078e0200 */
[----:B------:R-:W1:Y:S02]  /*00c0*/  LDC.64 R2, c[0x0][0x230] ;  /* 0x00008c00ff027b82 */ /* 0x000e640000000a00 */
[----:B------:R-:W-:-:S05]  /*00d0*/  IMAD.HI R19, R18, 0x36406c81, RZ ;  /* 0x36406c8112137827 */ /* 0x000fca00078e02ff */
[----:B------:R-:W-:-:S04]  /*00e0*/  SHF.R.U32.HI R0, RZ, 0x1f, R19 ;  /* 0x0000001fff007819 */ /* 0x000fc80000011613 */
[----:B------:R-:W-:-:S05]  /*00f0*/  LEA.HI.SX32 R19, R19, R0, 0x14 ;  /* 0x0000000013137211 */ /* 0x000fca00078fa2ff */
[----:B------:R-:W-:-:S05]  /*0100*/  IMAD R21, R19, -0x4b80, R18 ;  /* 0xffffb48013157824 */ /* 0x000fca00078e0212 */
[C---:B------:R-:W-:Y:S01]  /*0110*/  ISETP.GT.AND P1, PT, R21.reuse, 0x497f, PT ;  /* 0x0000497f1500780c */ /* 0x040fe20003f24270 */
[----:B-1----:R-:W-:-:S03]  /*0120*/  IMAD.WIDE R2, R21, 0x4, R2 ;  /* 0x0000000415027825 */ /* 0x002fc600078e0202 */
[----:B------:R-:W-:-:S13]  /*0130*/  ISETP.LT.AND P2, PT, R18, 0x12e00, P1 ;  /* 0x00012e001200780c */ /* 0x000fda0000f41270 */
[----:B------:R1:W3:Y:S01]  /*0140*/  @P2 LDG.E.EL.64 R6, desc[UR4][R2.64+-0x12600] ;  /* 0xfeda000402062981 */ /* 0x0002e2000c2e1b00 */
[----:B------:R-:W-:Y:S01]  /*0150*/  VIADD R0, R18, 0x1 ;  /* 0x0000000112007836 */ /* 0x000fe20000000000 */
[----:B------:R-:W-:Y:S01]  /*0160*/  SHF.R.S32.HI R17, RZ, 0x1f, R21 ;  /* 0x0000001fff117819 */ /* 0x000fe20000011415 */
[----:B--2---:R-:W-:-:S04]  /*0170*/  IMAD.WIDE R26, R21, 0x4, R8 ;  /* 0x00000004151a7825 */ /* 0x004fc800078e0208 */
[----:B------:R-:W-:-:S05]  /*0180*/  IMAD.HI R4, R0, 0x36406c81, RZ ;  /* 0x36406c8100047827 */ /* 0x000fca00078e02ff */
[----:B------:R-:W-:-:S04]  /*0190*/  SHF.R.U32.HI R5, RZ, 0x1f, R4 ;  /* 0x0000001fff057819 */ /* 0x000fc80000011604 */
[----:B------:R-:W-:-:S05]  /*01a0*/  LEA.HI R5, R4, R5, RZ, 0x14 ;  /* 0x0000000504057211 */ /* 0x000fca00078fa0ff */
[----:B------:R-:W-:Y:S01]  /*01b0*/  IMAD R5, R5, -0x4b80, R0 ;  /* 0xffffb48005057824 */ /* 0x000fe200078e0200 */
[----:B------:R-:W-:-:S04]  /*01c0*/  PRMT R0, R21, 0x9910, RZ ;  /* 0x0000991015007816 */ /* 0x000fc800000000ff */
[----:B------:R-:W-:Y:S01]  /*01d0*/  PRMT R4, R5, 0x9910, RZ ;  /* 0x0000991005047816 */ /* 0x000fe200000000ff */
[----:B------:R-:W-:-:S04]  /*01e0*/  IMAD R5, R0, 0xa73, RZ ;  /* 0x00000a7300057824 */ /* 0x000fc800078e02ff */
[----:B-1----:R-:W-:Y:S01]  /*01f0*/  IMAD R3, R4, 0xa73, RZ ;  /* 0x00000a7304037824 */ /* 0x002fe200078e02ff */
[----:B------:R-:W-:Y:S01]  /*0200*/  SHF.R.S32.HI R0, RZ, 0x10, R5 ;  /* 0x00000010ff007819 */ /* 0x000fe20000011405 */
[----:B------:R-:W-:-:S03]  /*0210*/  IMAD.SHL.U32 R4, R19, 0x200, RZ ;  /* 0x0000020013047824 */ /* 0x000fc600078e00ff */
[----:B------:R-:W-:Y:S02]  /*0220*/  SHF.R.S32.HI R2, RZ, 0x10, R3 ;  /* 0x00000010ff027819 */ /* 0x000fe40000011403 */
[----:B------:R-:W-:Y:S02]  /*0230*/  LOP3.LUT R0, R0, 0xffff, RZ, 0xc0, !PT ;  /* 0x0000ffff00007812 */ /* 0x000fe400078ec0ff */
[----:B------:R-:W-:Y:S02]  /*0240*/  LOP3.LUT R2, R2, 0xffff, RZ, 0xc0, !PT ;  /* 0x0000ffff02027812 */ /* 0x000fe400078ec0ff */
[----:B------:R-:W-:Y:S02]  /*0250*/  SHF.R.U32.HI R16, RZ, 0xf, R0 ;  /* 0x0000000fff107819 */ /* 0x000fe40000011600 */
[----:B------:R-:W-:Y:S02]  /*0260*/  SHF.R.U32.HI R22, RZ, 0xf, R2 ;  /* 0x0000000fff167819 */ /* 0x000fe40000011602 */
[----:B------:R-:W-:-:S02]  /*0270*/  LEA.HI.SX32 R16, R5, R16, 0xd ;  /* 0x0000001005107211 */ /* 0x000fc400078f6aff */
[----:B------:R-:W-:Y:S02]  /*0280*/  LEA.HI.SX32 R22, R3, R22, 0xd ;  /* 0x0000001603167211 */ /* 0x000fe400078f6aff */
[----:B------:R-:W-:Y:S02]  /*0290*/  PRMT R0, R16, 0x8880, RZ ;  /* 0x0000888010007816 */ /* 0x000fe400000000ff */
[----:B------:R-:W-:Y:S02]  /*02a0*/  PRMT R2, R22, 0x8880, RZ ;  /* 0x0000888016027816 */ /* 0x000fe400000000ff */
[----:B------:R-:W-:Y:S02]  /*02b0*/  PRMT R0, R0, 0x7710, RZ ;  /* 0x0000771000007816 */ /* 0x000fe400000000ff */
[----:B------:R-:W-:Y:S02]  /*02c0*/  PRMT R2, R2, 0x7710, RZ ;  /* 0x0000771002027816 */ /* 0x000fe400000000ff */
[----:B------:R-:W-:-:S02]  /*02d0*/  SHF.R.U32.HI R0, RZ, 0x9, R0 ;  /* 0x00000009ff007819 */ /* 0x000fc40000011600 */
[----:B------:R-:W-:Y:S02]  /*02e0*/  SHF.R.U32.HI R2, RZ, 0x9, R2 ;  /* 0x00000009ff027819 */ /* 0x000fe40000011602 */
[----:B------:R-:W-:Y:S02]  /*02f0*/  LOP3.LUT R3, R0, 0x3f, RZ, 0xc0, !PT ;  /* 0x0000003f00037812 */ /* 0x000fe400078ec0ff */
[----:B------:R-:W-:Y:S01]  /*0300*/  LOP3.LUT R5, R2, 0x3f, RZ, 0xc0, !PT ;  /* 0x0000003f02057812 */ /* 0x000fe200078ec0ff */
[----:B------:R-:W-:Y:S01]  /*0310*/  IMAD R2, R19, 0x1880, RZ ;  /* 0x0000188013027824 */ /* 0x000fe200078e02ff */
[----:B------:R-:W-:Y:S01]  /*0320*/  IADD3 R10, P3, R21, R4, RZ ;  /* 0x00000004150a7210 */ /* 0x000fe20007f7e0ff */
[----:B------:R-:W-:Y:S02]  /*0330*/  IMAD.IADD R3, R16, 0x1, R3 ;  /* 0x0000000110037824 */ /* 0x000fe400078e0203 */
[----:B------:R-:W-:Y:S01]  /*0340*/  IMAD.IADD R5, R22, 0x1, R5 ;  /* 0x0000000116057824 */ /* 0x000fe200078e0205 */
[----:B------:R-:W-:-:S02]  /*0350*/  IADD3 R0, P0, R21, R2, RZ ;  /* 0x0000000215007210 */ /* 0x000fc40007f1e0ff */
[----:B------:R-:W-:Y:S02]  /*0360*/  LOP3.LUT R3, R3, 0xc0, RZ, 0xc0, !PT ;  /* 0x000000c003037812 */ /* 0x000fe400078ec0ff */
[----:B------:R-:W-:Y:S02]  /*0370*/  LOP3.LUT R5, R5, 0xc0, RZ, 0xc0, !PT ;  /* 0x000000c005057812 */ /* 0x000fe400078ec0ff */
[-C--:B------:R-:W-:Y:S01]  /*0380*/  LEA.HI.X.SX32 R11, R4, R17.reuse, 0x1, P3 ;  /* 0x00000011040b7211 */ /* 0x080fe200018f0eff */
[----:B------:R-:W-:Y:S01]  /*0390*/  IMAD.MOV R3, RZ, RZ, -R3 ;  /* 0x000000ffff037224 */ /* 0x000fe200078e0a03 */
[----:B------:R-:W-:Y:S01]  /*03a0*/  LEA R24, P3, R10, UR6, 0x2 ;  /* 0x000000060a187c11 */ /* 0x000fe2000f8610ff */
[----:B------:R-:W-:Y:S01]  /*03b0*/  IMAD.MOV R5, RZ, RZ, -R5 ;  /* 0x000000ffff057224 */ /* 0x000fe200078e0a05 */
[----:B------:R-:W-:Y:S02]  /*03c0*/  LEA.HI.X.SX32 R17, R2, R17, 0x1, P0 ;  /* 0x0000001102117211 */ /* 0x000fe400000f0eff */
[----:B------:R-:W-:-:S02]  /*03d0*/  PRMT R3, R3, 0x7710, RZ ;  /* 0x0000771003037816 */ /* 0x000fc400000000ff */
[----:B------:R-:W-:Y:S02]  /*03e0*/  PRMT R5, R5, 0x7710, RZ ;  /* 0x0000771005057816 */ /* 0x000fe400000000ff */
[----:B------:R-:W-:Y:S01]  /*03f0*/  LEA.HI.X R25, R10, UR7, R11, 0x2, P3 ;  /* 0x000000070a197c11 */ /* 0x000fe200098f140b */
[----:B------:R-:W-:Y:S01]  /*0400*/  IMAD.IADD R16, R16, 0x1, R3 ;  /* 0x0000000110107824 */ /* 0x000fe200078e0203 */
[----:B------:R-:W-:Y:S01]  /*0410*/  CS2R R2, SRZ ;  /* 0x0000000000027805 */ /* 0x000fe2000001ff00 */
[----:B------:R-:W-:Y:S01]  /*0420*/  IMAD.IADD R22, R22, 0x1, R5 ;  /* 0x0000000116167824 */ /* 0x000fe200078e0205 */
[----:B------:R-:W-:Y:S01]  /*0430*/  CS2R R4, SRZ ;  /* 0x0000000000047805 */ /* 0x000fe2000001ff00 */
[----:B------:R-:W-:Y:S01]  /*0440*/  ULDC.64 UR6, c[0x0][0x218] ;  /* 0x0000860000067ab9 */ /* 0x000fe20000000a00 */
[----:B------:R-:W-:Y:S02]  /*0450*/  LOP3.LUT R16, R16, 0xffff, RZ, 0xc0, !PT ;  /* 0x0000ffff10107812 */ /* 0x000fe400078ec0ff */
[----:B------:R1:W2:Y:S04]  /*0460*/  @P2 LDG.E.EL.64 R2, desc[UR4][R24.64+-0x12600] ;  /* 0xfeda000418022981 */ /* 0x0002a8000c2e1b00 */
[----:B------:R-:W2:Y:S01]  /*0470*/  @P2 LDG.E.EL.64 R4, desc[UR4][R26.64+-0x12600] ;  /* 0xfeda00041a042981 */ /* 0x000ea2000c2e1b00 */
[----:B------:R-:W-:-:S02]  /*0480*/  CS2R R8, SRZ ;  /* 0x0000000000087805 */ /* 0x000fc4000001ff00 */
[----:B------:R-:W-:Y:S01]  /*0490*/  CS2R R10, SRZ ;  /* 0x00000000000a7805 */ /* 0x000fe2000001ff00 */
[----:B----4-:R-:W-:Y:S01]  /*04a0*/  IMAD.WIDE R14, R21, 0x4, R14 ;  /* 0x00000004150e7825 */ /* 0x010fe200078e020e */
[----:B-1----:R-:W-:-:S03]  /*04b0*/  PRMT R24, R16, 0x8880, RZ ;  /* 0x0000888010187816 */ /* 0x002fc600000000ff */
[C---:B-----5:R-:W-:Y:S01]  /*04c0*/  IMAD.WIDE R12, R21.reuse, 0x4, R12 ;  /* 0x00000004150c7825 */ /* 0x060fe200078e020c */
[C---:B------:R-:W-:Y:S01]  /*04d0*/  LEA R16, P0, R0.reuse, UR6, 0x2 ;  /* 0x0000000600107c11 */ /* 0x040fe2000f8010ff */
[----:B------:R-:W4:Y:S02]  /*04e0*/  @P2 LDG.E.EL.64 R8, desc[UR4][R14.64+-0x12600] ;  /* 0xfeda00040e082981 */ /* 0x000f24000c2e1b00 */
[----:B------:R-:W-:Y:S01]  /*04f0*/  IMAD.MOV.U32 R25, RZ, RZ, 0x3e800000 ;  /* 0x3e800000ff197424 */ /* 0x000fe200078e00ff */
[----:B------:R-:W-:Y:S01]  /*0500*/  LEA.HI.X R17, R0, UR7, R17, 0x2, P0 ;  /* 0x0000000700117c11 */ /* 0x000fe200080f1411 */
[----:B------:R1:W5:Y:S01]  /*0510*/  @P2 LDG.E.EL.64 R10, desc[UR4][R12.64+-0x12600] ;  /* 0xfeda00040c0a2981 */ /* 0x000362000c2e1b00 */
[----:B------:R-:W-:-:S04]  /*0520*/  ISETP.GE.AND P0, PT, R21, 0x3100, PT ;  /* 0x000031001500780c */ /* 0x000fc80003f06270 */
[----:B------:R-:W-:Y:S02]  /*0530*/  ISETP.LT.AND P3, PT, R18, 0x12e00, !P0 ;  /* 0x00012e001200780c */ /* 0x000fe40004761270 */
[----:B-1----:R-:W-:Y:S02]  /*0540*/  CS2R R12, SRZ ;  /* 0x00000000000c7805 */ /* 0x002fe4000001ff00 */
[----:B---3--:R-:W-:Y:S02]  /*0550*/  SEL R6, R6, RZ, P2 ;  /* 0x000000ff06067207 */ /* 0x008fe40001000000 */
[----:B------:R-:W-:-:S03]  /*0560*/  SEL R23, R7, RZ, P2 ;  /* 0x000000ff07177207 */ /* 0x000fc60001000000 */
[----:B------:R-:W-:Y:S02]  /*0570*/  FADD R20, R6, 9.9999997473787516356e-06 ;  /* 0x3727c5ac06147421 */ /* 0x000fe40000000000 */
[----:B------:R-:W-:Y:S01]  /*0580*/  FADD R28, R23, 9.9999997473787516356e-06 ;  /* 0x3727c5ac171c7421 */ /* 0x000fe20000000000 */
[----:B------:R-:W1:Y:S03]  /*0590*/  LDC.64 R6, c[0x0][0x210] ;  /* 0x00008400ff067b82 */ /* 0x000e660000000a00 */
[----:B------:R-:W3:Y:S01]  /*05a0*/  MUFU.SQRT R20, R20 ;  /* 0x0000001400147308 */ /* 0x000ee20000002000 */
[----:B------:R-:W-:-:S07]  /*05b0*/  LOP3.LUT R23, R22, 0xffff, RZ, 0xc0, !PT ;  /* 0x0000ffff16177812 */ /* 0x000fce00078ec0ff */
[----:B------:R-:W3:Y:S02]  /*05c0*/  MUFU.SQRT R22, R28 ;  /* 0x0000001c00167308 */ /* 0x000ee40000002000 */
[C---:B---3--:R-:W-:Y:S02]  /*05d0*/  FSETP.GT.AND P4, PT, R20.reuse, 8.50705917302346158658e+37, PT ;  /* 0x7e8000001400780b */ /* 0x048fe40003f84000 */
[----:B------:R-:W-:Y:S02]  /*05e0*/  FSETP.GEU.AND P5, PT, R20, 1.175494350822287508e-38, PT ;  /* 0x008000001400780b */ /* 0x000fe40003fae000 */
[----:B0-----:R-:W-:Y:S02]  /*05f0*/  PRMT R26, R23, 0x8880, RZ ;  /* 0x00008880171a7816 */ /* 0x001fe400000000ff */
[----:B------:R-:W-:Y:S01]  /*0600*/  FSETP.GT.AND P6, PT, R22, 8.50705917302346158658e+37, PT ;  /* 0x7e8000001600780b */ /* 0x000fe20003fc4000 */
[----:B------:R-:W-:Y:S01]  /*0610*/  IMAD R23, R19, 0x40, R24 ;  /* 0x0000004013177824 */ /* 0x000fe200078e0218 */
[----:B------:R-:W-:Y:S01]  /*0620*/  FSEL R0, R25, 1, P4 ;  /* 0x3f80000019007808 */ /* 0x000fe20002000000 */
[----:B------:R-:W-:-:S02]  /*0630*/  VIADD R24, R21, 0xffffcf00 ;  /* 0xffffcf0015187836 */ /* 0x000fc40000000000 */
[----:B------:R-:W-:Y:S02]  /*0640*/  IMAD R19, R19, 0x40, R26 ;  /* 0x0000004013137824 */ /* 0x000fe400078e021a */
[----:B------:R-:W-:Y:S01]  /*0650*/  @P4 FMUL R20, R20, 0.25 ;  /* 0x3e80000014144820 */ /* 0x000fe20000400000 */
[----:B-1----:R-:W-:Y:S01]  /*0660*/  IMAD.WIDE R14, R23, 0x4, R6 ;  /* 0x00000004170e7825 */ /* 0x002fe200078e0206 */
[----:B------:R-:W-:-:S03]  /*0670*/  ISETP.GE.U32.AND P4, PT, R24, 0x1880, PT ;  /* 0x000018801800780c */ /* 0x000fc60003f86070 */
[----:B------:R-:W-:Y:S01]  /*0680*/  @!P5 FMUL R0, R0, 16777216 ;  /* 0x4b8000000000d820 */ /* 0x000fe20000400000 */
[----:B------:R-:W-:Y:S01]  /*0690*/  @!P5 FMUL R20, R20, 16777216 ;  /* 0x4b8000001414d820 */ /* 0x000fe20000400000 */
[----:B------:R-:W-:Y:S01]  /*06a0*/  IMAD.WIDE R6, R19, 0x4, R6 ;  /* 0x0000000413067825 */ /* 0x000fe200078e0206 */
[----:B------:R-:W-:-:S03]  /*06b0*/  FSETP.GEU.AND P5, PT, R22, 1.175494350822287508e-38, PT ;  /* 0x008000001600780b */ /* 0x000fc60003fae000 */
[----:B------:R-:W-:Y:S01]  /*06c0*/  @P6 FMUL R22, R22, 0.25 ;  /* 0x3e80000016166820 */ /* 0x000fe20000400000 */
[----:B------:R-:W-:Y:S01]  /*06d0*/  FSEL R23, R25, 1, P6 ;  /* 0x3f80000019177808 */ /* 0x000fe20003000000 */
[----:B------:R-:W-:Y:S02]  /*06e0*/  IMAD.MOV.U32 R24, RZ, RZ, RZ ;  /* 0x000000ffff187224 */ /* 0x000fe400078e00ff */
[----:B------:R-:W-:Y:S01]  /*06f0*/  IMAD.MOV.U32 R19, RZ, RZ, RZ ;  /* 0x000000ffff137224 */ /* 0x000fe200078e00ff */
[----:B------:R-:W-:-:S03]  /*0700*/  ISETP.LT.AND P6, PT, R18, 0x12e00, !P4 ;  /* 0x00012e001200780c */ /* 0x000fc600067c1270 */
[----:B------:R-:W3:Y:S04]  /*0710*/  @P3 LDG.E.EL R24, desc[UR4][R14.64] ;  /* 0x000000040e183981 */ /* 0x000ee8000c2e1900 */
[----:B------:R-:W3:Y:S06]  /*0720*/  @P3 LDG.E.EL R19, desc[UR4][R6.64] ;  /* 0x0000000406133981 */ /* 0x000eec000c2e1900 */
[----:B------:R-:W3:Y:S01]  /*0730*/  @P6 LDG.E.EL.64 R12, desc[UR4][R16.64+-0xc400] ;  /* 0xff3c0004100c6981 */ /* 0x000ee2000c2e1b00 */
[----:B------:R-:W0:Y:S01]  /*0740*/  MUFU.RCP R25, R20 ;  /* 0x0000001400197308 */ /* 0x000e220000001000 */
[----:B------:R-:W-:-:S07]  /*0750*/  @!P5 FMUL R22, R22, 16777216 ;  /* 0x4b8000001616d820 */ /* 0x000fce0000400000 */
[----:B------:R-:W1:Y:S01]  /*0760*/  MUFU.RCP R22, R22 ;  /* 0x0000001600167308 */ /* 0x000e620000001000 */
[----:B------:R-:W-:Y:S01]  /*0770*/  @!P5 FMUL R23, R23, 16777216 ;  /* 0x4b8000001717d820 */ /* 0x000fe20000400000 */
[----:B------:R-:W-:Y:S01]  /*0780*/  ISETP.LT.AND P5, PT, R21, 0x3100, PT ;  /* 0x000031001500780c */ /* 0x000fe20003fa1270 */
[----:B0-----:R-:W-:Y:S01]  /*0790*/  FMUL R25, R25, R0 ;  /* 0x0000000019197220 */ /* 0x001fe20000400000 */
[----:B--2---:R-:W-:Y:S02]  /*07a0*/  SEL R2, R2, RZ, P2 ;  /* 0x000000ff02027207 */ /* 0x004fe40001000000 */
[----:B------:R-:W-:Y:S02]  /*07b0*/  SEL R27, R4, RZ, P2 ;  /* 0x000000ff041b7207 */ /* 0x000fe40001000000 */
[----:B------:R-:W-:Y:S02]  /*07c0*/  SEL R3, R3, RZ, P2 ;  /* 0x000000ff03037207 */ /* 0x000fe40001000000 */
[----:B------:R-:W-:Y:S01]  /*07d0*/  SEL R0, R5, RZ, P2 ;  /* 0x000000ff05007207 */ /* 0x000fe20001000000 */
[----:B------:R-:W-:-:S04]  /*07e0*/  FADD R2, R2, -R27 ;  /* 0x8000001b02027221 */ /* 0x000fc80000000000 */
[----:B------:R-:W-:Y:S01]  /*07f0*/  FMUL R25, R2, R25 ;  /* 0x0000001902197220 */ /* 0x000fe20000400000 */
[----:B------:R-:W-:Y:S01]  /*0800*/  FADD R2, R3, -R0 ;  /* 0x8000000003027221 */ /* 0x000fe20000000000 */
[----:B----4-:R-:W-:Y:S02]  /*0810*/  SEL R8, R8, RZ, P2 ;  /* 0x000000ff08087207 */ /* 0x010fe40001000000 */
[----:B-----5:R-:W-:Y:S02]  /*0820*/  SEL R10, R10, RZ, P2 ;  /* 0x000000ff0a0a7207 */ /* 0x020fe40001000000 */
[----:B------:R-:W-:Y:S01]  /*0830*/  SEL R0, RZ, 0x3f800000, !P5 ;  /* 0x3f800000ff007807 */ /* 0x000fe20006800000 */
[----:B-1----:R-:W-:Y:S01]  /*0840*/  FMUL R23, R22, R23 ;  /* 0x0000001716177220 */ /* 0x002fe20000400000 */
[----:B------:R-:W-:Y:S01]  /*0850*/  SEL R9, R9, RZ, P2 ;  /* 0x000000ff09097207 */ /* 0x000fe20001000000 */
[----:B------:R-:W-:Y:S01]  /*0860*/  FFMA R10, R25, R8, R10 ;  /* 0x00000008190a7223 */ /* 0x000fe2000000000a */
[----:B------:R-:W-:Y:S01]  /*0870*/  FSETP.GEU.AND P5, PT, R0, 1.175494350822287508e-38, PT ;  /* 0x008000000000780b */ /* 0x000fe20003fae000 */
[----:B------:R-:W-:Y:S01]  /*0880*/  FMUL R2, R2, R23 ;  /* 0x0000001702027220 */ /* 0x000fe20000400000 */
[----:B------:R-:W-:-:S02]  /*0890*/  SEL R11, R11, RZ, P2 ;  /* 0x000000ff0b0b7207 */ /* 0x000fc40001000000 */
[----:B------:R-:W-:-:S03]  /*08a0*/  FSETP.GTU.AND P2, PT, R10, RZ, PT ;  /* 0x000000ff0a00720b */ /* 0x000fc60003f4c000 */
[----:B------:R-:W-:Y:S01]  /*08b0*/  FFMA R11, R2, R9, R11 ;  /* 0x00000009020b7223 */ /* 0x000fe2000000000b */
[----:B------:R-:W-:Y:S01]  /*08c0*/  FSEL R10, R10, RZ, P2 ;  /* 0x000000ff0a0a7208 */ /* 0x000fe20001000000 */
[----:B------:R-:W0:Y:S03]  /*08d0*/  LDC.64 R2, c[0x0][0x248] ;  /* 0x00009200ff027b82 */ /* 0x000e260000000a00 */
[----:B------:R-:W-:Y:S01]  /*08e0*/  FSETP.GTU.AND P2, PT, R11, RZ, PT ;  /* 0x000000ff0b00720b */ /* 0x000fe20003f4c000 */
[----:B------:R-:W-:-:S03]  /*08f0*/  @!P5 FMUL R0, R0, 16777216 ;  /* 0x4b8000000000d820 */ /* 0x000fc60000400000 */
[----:B------:R-:W-:-:S03]  /*0900*/  FSEL R11, R11, RZ, P2 ;  /* 0x000000ff0b0b7208 */ /* 0x000fc60001000000 */
[----:B------:R-:W1:Y:S01]  /*0910*/  MUFU.RCP R0, R0 ;  /* 0x0000000000007308 */ /* 0x000e620000001000 */
[----:B------:R-:W-:Y:S02]  /*0920*/  FSETP.GEU.AND P2, PT, R11, 6, PT ;  /* 0x40c000000b00780b */ /* 0x000fe40003f4e000 */
[----:B---3--:R-:W-:Y:S02]  /*0930*/  SEL R24, R24, RZ, P3 ;  /* 0x000000ff18187207 */ /* 0x008fe40001800000 */
[----:B------:R-:W-:Y:S02]  /*0940*/  SEL R19, R19, RZ, P3 ;  /* 0x000000ff13137207 */ /* 0x000fe40001800000 */
[----:B------:R-:W-:Y:S01]  /*0950*/  FSETP.GEU.AND P3, PT, R10, 6, PT ;  /* 0x40c000000a00780b */ /* 0x000fe20003f6e000 */
[----:B------:R-:W-:Y:S01]  /*0960*/  @!P5 FMUL R24, R24, 16777216 ;  /* 0x4b8000001818d820 */ /* 0x000fe20000400000 */
[----:B------:R-:W-:Y:S02]  /*0970*/  SEL R12, R12, RZ, P6 ;  /* 0x000000ff0c0c7207 */ /* 0x000fe40003000000 */
[----:B------:R-:W-:Y:S01]  /*0980*/  SEL R13, R13, RZ, P6 ;  /* 0x000000ff0d0d7207 */ /* 0x000fe20003000000 */
[----:B------:R-:W-:Y:S01]  /*0990*/  @!P5 FMUL R19, R19, 16777216 ;  /* 0x4b8000001313d820 */ /* 0x000fe20000400000 */
[----:B------:R-:W-:-:S02]  /*09a0*/  FSETP.NAN.AND P6, PT, R10, R10, PT ;  /* 0x0000000a0a00720b */ /* 0x000fc40003fc8000 */
[----:B------:R-:W-:-:S05]  /*09b0*/  ISETP.GE.AND P5, PT, R18, 0x12e00, PT ;  /* 0x00012e001200780c */ /* 0x000fca0003fa6270 */
[----:B------:R-:W-:Y:S02]  /*09c0*/  @P3 FSEL R10, R10, 6, P6 ;  /* 0x40c000000a0a3808 */ /* 0x000fe40003000000 */
[----:B------:R-:W-:Y:S01]  /*09d0*/  FSETP.NAN.AND P3, PT, R11, R11, PT ;  /* 0x0000000b0b00720b */ /* 0x000fe20003f68000 */
[----:B-1----:R-:W-:-:S03]  /*09e0*/  FMUL R5, R0, R24 ;  /* 0x0000001800057220 */ /* 0x002fc60000400000 */
[----:B------:R-:W-:Y:S01]  /*09f0*/  @P2 FSEL R11, R11, 6, P3 ;  /* 0x40c000000b0b2808 */ /* 0x000fe20001800000 */
[----:B------:R-:W-:Y:S01]  /*0a00*/  FMUL R0, R0, R19 ;  /* 0x0000001300007220 */ /* 0x000fe20000400000 */
[----:B------:R-:W-:Y:S02]  /*0a10*/  @P4 FSEL R12, R10, RZ, P1 ;  /* 0x000000ff0a0c4208 */ /* 0x000fe40000800000 */
[----:B------:R-:W-:Y:S01]  /*0a20*/  @P4 FSEL R13, R11, RZ, P1 ;  /* 0x000000ff0b0d4208 */ /* 0x000fe20000800000 */
[----:B0-----:R-:W-:Y:S01]  /*0a30*/  IMAD.WIDE R18, R18, 0x4, R2 ;  /* 0x0000000412127825 */ /* 0x001fe200078e0202 */
[----:B------:R-:W-:Y:S02]  /*0a40*/  FSEL R12, R5, R12, !P0 ;  /* 0x0000000c050c7208 */ /* 0x000fe40004000000 */
[----:B------:R-:W-:Y:S01]  /*0a50*/  FSEL R13, R0, R13, !P0 ;  /* 0x0000000d000d7208 */ /* 0x000fe20004000000 */
[----:B------:R-:W-:Y:S06]  /*0a60*/  @P5 EXIT ;  /* 0x000000000000594d */ /* 0x000fec0003800000 */
[----:B------:R-:W-:Y:S01]  /*0a70*/  STG.E.64 desc[UR4][R18.64], R12 ;  /* 0x0000000c12007986 */ /* 0x000fe2000c101b04 */
[----:B------:R-:W-:Y:S05]  /*0a80*/  EXIT ;  /* 0x000000000000794d */ /* 0x000fea0003800000 */
.L_x_0:
[----:B------:R-:W-:-:S00]  /*0a90*/  BRA `(.L_x_0) ;  /* 0xfffffffc00fc7947 */ /* 0x000fc0000383ffff */
[----:B------:R-:W-:-:S00]  /*0aa0*/  NOP ;  /* 0x0000000000007918 */ /* 0x000fc00000000000 */
        /* <DEDUP_REMOVED lines=13> */
.L_x_1:


//--------------------- .nv.global.init           --------------------------
	.section	.nv.global.init,"aw",@progbits
.nv.global.init:
	.type		_$_str,@object
	.size		_$_str,(_$_str_$_2 - _$_str)
_$_str:
        /*0000*/ 	.byte	0x5f, 0x5f, 0x43, 0x55, 0x44, 0x41, 0x5f, 0x46, 0x54, 0x5a, 0x00
	.type		_$_str_$_2,@object
	.size		_$_str_$_2,(.L_1 - _$_str_$_2)
_$_str_$_2:
        /*000b*/ 	.byte	0x5f, 0x5f, 0x43, 0x55, 0x44, 0x41, 0x5f, 0x50, 0x52, 0x45, 0x43, 0x5f, 0x53, 0x51, 0x52, 0x54
        /*001b*/ 	.byte	0x00
.L_1:


//--------------------- .nv.constant0.triton_poi_fused_cat_22 --------------------------
	.section	.nv.constant0.triton_poi_fused_cat_22,"a",@progbits
	.sectionflags	@""
	.align	4
.nv.constant0.triton_poi_fused_cat_22:
	.zero		596
